//
// Generated by NVIDIA NVVM Compiler
//
// Compiler Build ID: CL-36424714
// Cuda compilation tools, release 13.0, V13.0.88
// Based on NVVM 20.0.0
//

.version 9.0
.target sm_100
.address_size 64

	// .globl	main_kernel
// _ZZ11main_kernelE15PadInput_shared has been demoted
// _ZZ11main_kernelE13weight_shared has been demoted

.visible .entry main_kernel(
	.param .u64 .ptr .align 1 main_kernel_param_0,
	.param .u64 .ptr .align 1 main_kernel_param_1,
	.param .u64 .ptr .align 1 main_kernel_param_2
)
.maxntid 224
{
	.reg .pred 	%p<8>;
	.reg .b16 	%rs<3>;
	.reg .b32 	%r<53>;
	.reg .b32 	%f<98>;
	.reg .b64 	%rd<16>;
	// demoted variable
	.shared .align 4 .b8 _ZZ11main_kernelE15PadInput_shared[1792];
	// demoted variable
	.shared .align 4 .b8 _ZZ11main_kernelE13weight_shared[8192];
	mov.u32 	%r1, %tid.x;
	shl.b32 	%r15, %r1, 4;
	mov.u32 	%r16, %ctaid.x;
	mul.hi.u32 	%r17, %r16, -1840700269;
	shr.u32 	%r18, %r17, 4;
	mul.lo.s32 	%r2, %r18, 25088;
	shr.u32 	%r19, %r1, 4;
	mad.lo.s32 	%r20, %r19, 3584, %r2;
	mul.lo.s32 	%r21, %r18, 28;
	sub.s32 	%r22, %r16, %r21;
	shl.b32 	%r3, %r22, 7;
	add.s32 	%r23, %r20, %r3;
	shl.b32 	%r24, %r1, 3;
	and.b32  	%r25, %r24, 64;
	shl.b32 	%r26, %r1, 2;
	and.b32  	%r27, %r26, 28;
	or.b32  	%r28, %r23, %r27;
	or.b32  	%r4, %r28, %r25;
	mov.u32 	%r29, _ZZ11main_kernelE13weight_shared;
	add.s32 	%r5, %r29, %r15;
	cvt.u16.u32 	%rs1, %r1;
	and.b16  	%rs2, %rs1, 31;
	mul.wide.u16 	%r30, %rs2, 8;
	add.s32 	%r6, %r29, %r30;
	shr.u32 	%r7, %r1, 5;
	mov.b32 	%r50, 0;
	mov.pred 	%p7, -1;
	mov.f32 	%f94, 0f00000000;
	mov.f32 	%f95, %f94;
	mov.f32 	%f96, %f94;
	mov.f32 	%f97, %f94;
$L__BB0_1:
	mov.pred 	%p1, %p7;
	setp.gt.u32 	%p3, %r1, 111;
	bar.sync 	0;
	@%p3 bra 	$L__BB0_3;
	ld.param.u64 	%rd14, [main_kernel_param_1];
	shl.b32 	%r31, %r50, 5;
	add.s32 	%r32, %r4, %r31;
	cvta.to.global.u64 	%rd5, %rd14;
	mul.wide.u32 	%rd6, %r32, 4;
	add.s64 	%rd7, %rd5, %rd6;
	ld.global.nc.v4.f32 	{%f14, %f15, %f16, %f17}, [%rd7];
	shl.b32 	%r33, %r1, 4;
	mov.u32 	%r34, _ZZ11main_kernelE15PadInput_shared;
	add.s32 	%r35, %r34, %r33;
	st.shared.v4.f32 	[%r35], {%f14, %f15, %f16, %f17};
$L__BB0_3:
	ld.param.u64 	%rd15, [main_kernel_param_2];
	setp.gt.u32 	%p4, %r1, 63;
	shl.b32 	%r36, %r50, 11;
	or.b32  	%r38, %r36, %r26;
	cvta.to.global.u64 	%rd8, %rd15;
	mul.wide.u32 	%rd9, %r38, 4;
	add.s64 	%rd1, %rd8, %rd9;
	ld.global.nc.v4.f32 	{%f18, %f19, %f20, %f21}, [%rd1];
	st.shared.v4.f32 	[%r5], {%f18, %f19, %f20, %f21};
	ld.global.nc.v4.f32 	{%f22, %f23, %f24, %f25}, [%rd1+3584];
	st.shared.v4.f32 	[%r5+3584], {%f22, %f23, %f24, %f25};
	@%p4 bra 	$L__BB0_5;
	ld.global.nc.v4.f32 	{%f26, %f27, %f28, %f29}, [%rd1+7168];
	st.shared.v4.f32 	[%r5+7168], {%f26, %f27, %f28, %f29};
$L__BB0_5:
	shl.b32 	%r40, %r7, 8;
	mov.u32 	%r41, _ZZ11main_kernelE15PadInput_shared;
	add.s32 	%r42, %r40, %r41;
	add.s32 	%r51, %r42, 128;
	bar.sync 	0;
	mov.b32 	%r52, 1024;
$L__BB0_6:
	add.s32 	%r43, %r6, %r52;
	ld.shared.f32 	%f30, [%r43+772];
	ld.shared.f32 	%f31, [%r43+768];
	ld.shared.f32 	%f32, [%r43+516];
	ld.shared.f32 	%f33, [%r43+512];
	ld.shared.f32 	%f34, [%r43+260];
	ld.shared.f32 	%f35, [%r43+256];
	ld.shared.f32 	%f36, [%r43+4];
	ld.shared.f32 	%f37, [%r43];
	ld.shared.f32 	%f38, [%r43+-252];
	ld.shared.f32 	%f39, [%r43+-256];
	ld.shared.f32 	%f40, [%r43+-508];
	ld.shared.f32 	%f41, [%r43+-512];
	ld.shared.f32 	%f42, [%r43+-764];
	ld.shared.f32 	%f43, [%r43+-768];
	ld.shared.f32 	%f44, [%r43+-1020];
	ld.shared.f32 	%f45, [%r43+-1024];
	ld.shared.f32 	%f46, [%r51+-128];
	fma.rn.f32 	%f47, %f46, %f45, %f97;
	fma.rn.f32 	%f48, %f46, %f44, %f96;
	ld.shared.f32 	%f49, [%r51+-124];
	fma.rn.f32 	%f50, %f49, %f43, %f47;
	fma.rn.f32 	%f51, %f49, %f42, %f48;
	ld.shared.f32 	%f52, [%r51+-120];
	fma.rn.f32 	%f53, %f52, %f41, %f50;
	fma.rn.f32 	%f54, %f52, %f40, %f51;
	ld.shared.f32 	%f55, [%r51+-116];
	fma.rn.f32 	%f56, %f55, %f39, %f53;
	fma.rn.f32 	%f57, %f55, %f38, %f54;
	ld.shared.f32 	%f58, [%r51+-112];
	fma.rn.f32 	%f59, %f58, %f37, %f56;
	fma.rn.f32 	%f60, %f58, %f36, %f57;
	ld.shared.f32 	%f61, [%r51+-108];
	fma.rn.f32 	%f62, %f61, %f35, %f59;
	fma.rn.f32 	%f63, %f61, %f34, %f60;
	ld.shared.f32 	%f64, [%r51+-104];
	fma.rn.f32 	%f65, %f64, %f33, %f62;
	fma.rn.f32 	%f66, %f64, %f32, %f63;
	ld.shared.f32 	%f67, [%r51+-100];
	fma.rn.f32 	%f97, %f67, %f31, %f65;
	fma.rn.f32 	%f96, %f67, %f30, %f66;
	ld.shared.f32 	%f68, [%r51];
	fma.rn.f32 	%f69, %f68, %f45, %f95;
	fma.rn.f32 	%f70, %f68, %f44, %f94;
	ld.shared.f32 	%f71, [%r51+4];
	fma.rn.f32 	%f72, %f71, %f43, %f69;
	fma.rn.f32 	%f73, %f71, %f42, %f70;
	ld.shared.f32 	%f74, [%r51+8];
	fma.rn.f32 	%f75, %f74, %f41, %f72;
	fma.rn.f32 	%f76, %f74, %f40, %f73;
	ld.shared.f32 	%f77, [%r51+12];
	fma.rn.f32 	%f78, %f77, %f39, %f75;
	fma.rn.f32 	%f79, %f77, %f38, %f76;
	ld.shared.f32 	%f80, [%r51+16];
	fma.rn.f32 	%f81, %f80, %f37, %f78;
	fma.rn.f32 	%f82, %f80, %f36, %f79;
	ld.shared.f32 	%f83, [%r51+20];
	fma.rn.f32 	%f84, %f83, %f35, %f81;
	fma.rn.f32 	%f85, %f83, %f34, %f82;
	ld.shared.f32 	%f86, [%r51+24];
	fma.rn.f32 	%f87, %f86, %f33, %f84;
	fma.rn.f32 	%f88, %f86, %f32, %f85;
	ld.shared.f32 	%f89, [%r51+28];
	fma.rn.f32 	%f95, %f89, %f31, %f87;
	fma.rn.f32 	%f94, %f89, %f30, %f88;
	add.s32 	%r52, %r52, 2048;
	add.s32 	%r51, %r51, 32;
	setp.ne.s32 	%p5, %r52, 9216;
	@%p5 bra 	$L__BB0_6;
	mov.b32 	%r50, 1;
	mov.pred 	%p7, 0;
	@%p1 bra 	$L__BB0_1;
	ld.param.u64 	%rd13, [main_kernel_param_0];
	cvta.to.global.u64 	%rd10, %rd13;
	mad.lo.s32 	%r45, %r7, 3584, %r2;
	add.s32 	%r46, %r45, %r3;
	shl.b32 	%r47, %r1, 1;
	and.b32  	%r48, %r47, 62;
	add.s32 	%r49, %r46, %r48;
	mul.wide.u32 	%rd11, %r49, 4;
	add.s64 	%rd12, %rd10, %rd11;
	st.global.f32 	[%rd12], %f97;
	st.global.f32 	[%rd12+4], %f96;
	st.global.f32 	[%rd12+256], %f95;
	st.global.f32 	[%rd12+260], %f94;
	ret;

}


// ===== COMPILED SASS (sm_100) =====

	.target	sm_100

	.elftype	@"ET_EXEC"


//--------------------- .note.nv.tkinfo           --------------------------
	.section	.note.nv.tkinfo,"",@"SHT_NOTE"
	.sectionflags	@"SHF_NOTE_NV_TKINFO"
	.tkinfo
        /*0018*/ 	.word	0x00000002
        /*0030*/ 	.string	""
        /*0030*/ 	.string	"ptxas"
        /*0030*/ 	.string	"Cuda compilation tools, release 13.0, V13.0.88"
        /*0030*/ 	.string	"Build cuda_13.0.r13.0/compiler.36424714_0"
        /*0030*/ 	.string	"-arch sm_100 -m 64 "



//--------------------- .note.nv.cuinfo           --------------------------
	.section	.note.nv.cuinfo,"",@"SHT_NOTE"
	.sectionflags	@"SHF_NOTE_NV_CUINFO"
        /*0018*/ 	.short	0x0002
        /*001a*/ 	.short	0x0064
        /*001c*/ 	.short	0x0082
	.zero		2


//--------------------- .nv.info                  --------------------------
	.section	.nv.info,"",@"SHT_CUDA_INFO"
	.align	4


	//----- nvinfo : EIATTR_REGCOUNT
	.align		4
        /*0000*/ 	.byte	0x04, 0x2f
        /*0002*/ 	.short	(.L_1 - .L_0)
	.align		4
.L_0:
        /*0004*/ 	.word	index@(main_kernel)
        /*0008*/ 	.word	0x00000020


	//----- nvinfo : EIATTR_FRAME_SIZE
	.align		4
.L_1:
        /*000c*/ 	.byte	0x04, 0x11
        /*000e*/ 	.short	(.L_3 - .L_2)
	.align		4
.L_2:
        /*0010*/ 	.word	index@(main_kernel)
        /*0014*/ 	.word	0x00000000


	//----- nvinfo : EIATTR_MIN_STACK_SIZE
	.align		4
.L_3:
        /*0018*/ 	.byte	0x04, 0x12
        /*001a*/ 	.short	(.L_5 - .L_4)
	.align		4
.L_4:
        /*001c*/ 	.word	index@(main_kernel)
        /*0020*/ 	.word	0x00000000
.L_5:


//--------------------- .nv.compat                --------------------------
	.section	.nv.compat,"",@"SHT_CUDA_COMPAT_INFO"
	.align	4
        /*0000*/ 	.byte	0x02, 0x09, 0x00, 0x00, 0x02, 0x02, 0x01, 0x00, 0x02, 0x05, 0x05, 0x00, 0x03, 0x07, 0x01, 0x01
        /*0010*/ 	.byte	0x02, 0x03, 0x00, 0x00, 0x02, 0x06, 0x01, 0x00, 0x04, 0x0b, 0x08, 0x00, 0x09, 0x00, 0x00, 0x00
        /*0020*/ 	.byte	0x00, 0x00, 0x00, 0x00


//--------------------- .nv.info.main_kernel      --------------------------
	.section	.nv.info.main_kernel,"",@"SHT_CUDA_INFO"
	.sectionflags	@""
	.align	4


	//----- nvinfo : EIATTR_CUDA_API_VERSION
	.align		4
        /*0000*/ 	.byte	0x04, 0x37
        /*0002*/ 	.short	(.L_7 - .L_6)
.L_6:
        /*0004*/ 	.word	0x00000082


	//----- nvinfo : EIATTR_KPARAM_INFO
	.align		4
.L_7:
        /*0008*/ 	.byte	0x04, 0x17
        /*000a*/ 	.short	(.L_9 - .L_8)
.L_8:
        /*000c*/ 	.word	0x00000000
        /*0010*/ 	.short	0x0002
        /*0012*/ 	.short	0x0010
        /*0014*/ 	.byte	0x00, 0xf5, 0x21, 0x00


	//----- nvinfo : EIATTR_KPARAM_INFO
	.align		4
.L_9:
        /*0018*/ 	.byte	0x04, 0x17
        /*001a*/ 	.short	(.L_11 - .L_10)
.L_10:
        /*001c*/ 	.word	0x00000000
        /*0020*/ 	.short	0x0001
        /*0022*/ 	.short	0x0008
        /*0024*/ 	.byte	0x00, 0xf5, 0x21, 0x00


	//----- nvinfo : EIATTR_KPARAM_INFO
	.align		4
.L_11:
        /*0028*/ 	.byte	0x04, 0x17
        /*002a*/ 	.short	(.L_13 - .L_12)
.L_12:
        /*002c*/ 	.word	0x00000000
        /*0030*/ 	.short	0x0000
        /*0032*/ 	.short	0x0000
        /*0034*/ 	.byte	0x00, 0xf5, 0x21, 0x00


	//----- nvinfo : EIATTR_SPARSE_MMA_MASK
	.align		4
.L_13:
        /*0038*/ 	.byte	0x03, 0x50
        /*003a*/ 	.short	0x0000


	//----- nvinfo : EIATTR_MAXREG_COUNT
	.align		4
        /*003c*/ 	.byte	0x03, 0x1b
        /*003e*/ 	.short	0x00ff


	//----- nvinfo : EIATTR_NUM_BARRIERS
	.align		4
        /*0040*/ 	.byte	0x02, 0x4c
        /*0042*/ 	.byte	0x01
	.zero		1


	//----- nvinfo : EIATTR_MERCURY_ISA_VERSION
	.align		4
        /*0044*/ 	.byte	0x03, 0x5f
        /*0046*/ 	.short	0x0101


	//----- nvinfo : EIATTR_VRC_CTA_INIT_COUNT
	.align		4
        /*0048*/ 	.byte	0x02, 0x4a
	.zero		1
	.zero		1


	//----- nvinfo : EIATTR_EXIT_INSTR_OFFSETS
	.align		4
        /*004c*/ 	.byte	0x04, 0x1c
        /*004e*/ 	.short	(.L_15 - .L_14)


	//   ....[0]....
.L_14:
        /*0050*/ 	.word	0x00000750


	//----- nvinfo : EIATTR_MAX_THREADS
	.align		4
.L_15:
        /*0054*/ 	.byte	0x04, 0x05
        /*0056*/ 	.short	(.L_17 - .L_16)
.L_16:
        /*0058*/ 	.word	0x000000e0
        /*005c*/ 	.word	0x00000001
        /*0060*/ 	.word	0x00000001


	//----- nvinfo : EIATTR_CBANK_PARAM_SIZE
	.align		4
.L_17:
        /*0064*/ 	.byte	0x03, 0x19
        /*0066*/ 	.short	0x0018


	//----- nvinfo : EIATTR_PARAM_CBANK
	.align		4
        /*0068*/ 	.byte	0x04, 0x0a
        /*006a*/ 	.short	(.L_19 - .L_18)
	.align		4
.L_18:
        /*006c*/ 	.word	index@(.nv.constant0.main_kernel)
        /*0070*/ 	.short	0x0380
        /*0072*/ 	.short	0x0018


	//----- nvinfo : EIATTR_SW_WAR
	.align		4
.L_19:
        /*0074*/ 	.byte	0x04, 0x36
        /*0076*/ 	.short	(.L_21 - .L_20)
.L_20:
        /*0078*/ 	.word	0x00000008
.L_21:


//--------------------- .nv.callgraph             --------------------------
	.section	.nv.callgraph,"",@"SHT_CUDA_CALLGRAPH"
	.align	4
	.sectionentsize	8
	.align		4
        /*0000*/ 	.word	0x00000000
	.align		4
        /*0004*/ 	.word	0xffffffff
	.align		4
        /*0008*/ 	.word	0x00000000
	.align		4
        /*000c*/ 	.word	0xfffffffe
	.align		4
        /*0010*/ 	.word	0x00000000
	.align		4
        /*0014*/ 	.word	0xfffffffd
	.align		4
        /*0018*/ 	.word	0x00000000
	.align		4
        /*001c*/ 	.word	0xfffffffc


//--------------------- .text.main_kernel         --------------------------
	.section	.text.main_kernel,"ax",@progbits
	.align	128
        .global         main_kernel
        .type           main_kernel,@function
        .size           main_kernel,(.L_x_3 - main_kernel)
        .other          main_kernel,@"STO_CUDA_ENTRY STV_DEFAULT"
main_kernel:
.text.main_kernel:
[----:B------:R-:W-:Y:S01]  /*0000*/  LDC R1, c[0x0][0x37c] ;  /* 0x0000df00ff017b82 */ /* 0x000fe20000000800 */
[----:B------:R-:W0:Y:S07]  /*0010*/  S2R R25, SR_CTAID.X ;  /* 0x0000000000197919 */ /* 0x000e2e0000002500 */
[----:B------:R-:W1:Y:S01]  /*0020*/  S2UR UR5, SR_CgaCtaId ;  /* 0x00000000000579c3 */ /* 0x000e620000008800 */
[----:B------:R-:W-:Y:S01]  /*0030*/  UMOV UR4, 0x400 ;  /* 0x0000040000047882 */ /* 0x000fe20000000000 */
[----:B------:R-:W-:Y:S01]  /*0040*/  HFMA2 R6, -RZ, RZ, 0, 0 ;  /* 0x00000000ff067431 */ /* 0x000fe200000001ff */
[----:B------:R-:W2:Y:S01]  /*0050*/  S2R R0, SR_TID.X ;  /* 0x0000000000007919 */ /* 0x000ea20000002100 */
[----:B------:R-:W-:Y:S01]  /*0060*/  UIADD3 UR4, UPT, UPT, UR4, 0x700, URZ ;  /* 0x0000070004047890 */ /* 0x000fe2000fffe0ff */
[----:B------:R-:W-:-:S02]  /*0070*/  CS2R R28, SRZ ;  /* 0x00000000001c7805 */ /* 0x000fc4000001ff00 */
[----:B------:R-:W-:Y:S01]  /*0080*/  CS2R R18, SRZ ;  /* 0x0000000000127805 */ /* 0x000fe2000001ff00 */
[----:B------:R-:W3:Y:S01]  /*0090*/  LDCU.64 UR6, c[0x0][0x358] ;  /* 0x00006b00ff0677ac */ /* 0x000ee20008000a00 */
[----:B------:R-:W-:Y:S02]  /*00a0*/  UPLOP3.LUT UP0, UPT, UPT, UPT, UPT, 0x80, 0x8 ;  /* 0x000000000008789c */ /* 0x000fe40003f0f070 */
[----:B-1----:R-:W-:Y:S01]  /*00b0*/  ULEA UR4, UR5, UR4, 0x18 ;  /* 0x0000000405047291 */ /* 0x002fe2000f8ec0ff */
[----:B0-----:R-:W-:Y:S01]  /*00c0*/  IMAD.HI.U32 R2, R25, -0x6db6db6d, RZ ;  /* 0x9249249319027827 */ /* 0x001fe200078e00ff */
[----:B--2---:R-:W-:-:S04]  /*00d0*/  SHF.R.U32.HI R4, RZ, 0x4, R0 ;  /* 0x00000004ff047819 */ /* 0x004fc80000011600 */
[----:B------:R-:W-:Y:S02]  /*00e0*/  SHF.R.U32.HI R2, RZ, 0x4, R2 ;  /* 0x00000004ff027819 */ /* 0x000fe40000011602 */
[C---:B------:R-:W-:Y:S02]  /*00f0*/  SHF.L.U32 R24, R0.reuse, 0x2, RZ ;  /* 0x0000000200187819 */ /* 0x040fe400000006ff */
[----:B------:R-:W-:Y:S01]  /*0100*/  LOP3.LUT R3, R0, 0x1f, RZ, 0xc0, !PT ;  /* 0x0000001f00037812 */ /* 0x000fe200078ec0ff */
[----:B------:R-:W-:Y:S01]  /*0110*/  IMAD R27, R2, 0x6200, RZ ;  /* 0x00006200021b7824 */ /* 0x000fe200078e02ff */
[----:B------:R-:W-:Y:S01]  /*0120*/  LEA R16, R0, UR4, 0x4 ;  /* 0x0000000400107c11 */ /* 0x000fe2000f8e20ff */
[----:B------:R-:W-:Y:S01]  /*0130*/  IMAD R25, R2, -0x1c, R25 ;  /* 0xffffffe402197824 */ /* 0x000fe200078e0219 */
[----:B------:R-:W-:Y:S01]  /*0140*/  SHF.L.U32 R2, R0, 0x3, RZ ;  /* 0x0000000300027819 */ /* 0x000fe200000006ff */
[----:B------:R-:W-:Y:S01]  /*0150*/  IMAD R4, R4, 0xe00, R27 ;  /* 0x00000e0004047824 */ /* 0x000fe200078e021b */
[----:B------:R-:W-:-:S02]  /*0160*/  LEA R3, R3, UR4, 0x3 ;  /* 0x0000000403037c11 */ /* 0x000fc4000f8e18ff */
[----:B------:R-:W-:Y:S02]  /*0170*/  LOP3.LUT R17, R2, 0x40, RZ, 0xc0, !PT ;  /* 0x0000004002117812 */ /* 0x000fe400078ec0ff */
[----:B------:R-:W-:Y:S02]  /*0180*/  LOP3.LUT R2, R24, 0x1c, RZ, 0xc0, !PT ;  /* 0x0000001c18027812 */ /* 0x000fe400078ec0ff */
[----:B------:R-:W-:-:S04]  /*0190*/  LEA R4, R25, R4, 0x7 ;  /* 0x0000000419047211 */ /* 0x000fc800078e38ff */
[----:B------:R-:W-:Y:S02]  /*01a0*/  IADD3 R17, PT, PT, R17, R4, R2 ;  /* 0x0000000411117210 */ /* 0x000fe40007ffe002 */
[----:B---3--:R-:W-:-:S07]  /*01b0*/  SHF.R.U32.HI R2, RZ, 0x5, R0 ;  /* 0x00000005ff027819 */ /* 0x008fce0000011600 */
.L_x_1:
[----:B------:R-:W-:Y:S01]  /*01c0*/  BAR.SYNC.DEFER_BLOCKING 0x0 ;  /* 0x0000000000007b1d */ /* 0x000fe20000010000 */
[----:B------:R-:W-:-:S07]  /*01d0*/  ISETP.GT.U32.AND P0, PT, R0, 0x6f, PT ;  /* 0x0000006f0000780c */ /* 0x000fce0003f04070 */
[----:B------:R-:W0:Y:S08]  /*01e0*/  S2UR UR5, SR_CgaCtaId ;  /* 0x00000000000579c3 */ /* 0x000e300000008800 */
[----:B------:R-:W1:Y:S01]  /*01f0*/  @!P0 LDC.64 R4, c[0x0][0x388] ;  /* 0x0000e200ff048b82 */ /* 0x000e620000000a00 */
[----:B------:R-:W-:-:S07]  /*0200*/  @!P0 LEA R7, R6, R17, 0x5 ;  /* 0x0000001106078211 */ /* 0x000fce00078e28ff */
[----:B------:R-:W2:Y:S01]  /*0210*/  LDC.64 R12, c[0x0][0x390] ;  /* 0x0000e400ff0c7b82 */ /* 0x000ea20000000a00 */
[----:B-1----:R-:W-:-:S05]  /*0220*/  @!P0 IMAD.WIDE.U32 R4, R7, 0x4, R4 ;  /* 0x0000000407048825 */ /* 0x002fca00078e0004 */
[----:B------:R-:W3:Y:S01]  /*0230*/  @!P0 LDG.E.128.CONSTANT R20, desc[UR6][R4.64] ;  /* 0x0000000604148981 */ /* 0x000ee2000c1e9d00 */
[----:B------:R-:W-:Y:S01]  /*0240*/  SHF.L.U32 R7, R6, 0xb, RZ ;  /* 0x0000000b06077819 */ /* 0x000fe200000006ff */
[----:B------:R-:W-:Y:S01]  /*0250*/  UMOV UR4, 0x400 ;  /* 0x0000040000047882 */ /* 0x000fe20000000000 */
[----:B------:R-:W-:Y:S01]  /*0260*/  ISETP.GT.U32.AND P1, PT, R0, 0x3f, PT ;  /* 0x0000003f0000780c */ /* 0x000fe20003f24070 */
[----:B0-----:R-:W-:Y:S01]  /*0270*/  ULEA UR4, UR5, UR4, 0x18 ;  /* 0x0000000405047291 */ /* 0x001fe2000f8ec0ff */
[----:B------:R-:W-:-:S05]  /*0280*/  LOP3.LUT R7, R7, R24, RZ, 0xfc, !PT ;  /* 0x0000001807077212 */ /* 0x000fca00078efcff */
[----:B------:R-:W-:Y:S01]  /*0290*/  @!P0 LEA R8, R0, UR4, 0x4 ;  /* 0x0000000400088c11 */ /* 0x000fe2000f8e20ff */
[----:B--2---:R-:W-:-:S05]  /*02a0*/  IMAD.WIDE.U32 R12, R7, 0x4, R12 ;  /* 0x00000004070c7825 */ /* 0x004fca00078e000c */
[----:B------:R-:W2:Y:S04]  /*02b0*/  LDG.E.128.CONSTANT R4, desc[UR6][R12.64] ;  /* 0x000000060c047981 */ /* 0x000ea8000c1e9d00 */
[----:B---3--:R0:W-:Y:S04]  /*02c0*/  @!P0 STS.128 [R8], R20 ;  /* 0x0000001408008388 */ /* 0x0081e80000000c00 */
[----:B0-----:R-:W3:Y:S04]  /*02d0*/  LDG.E.128.CONSTANT R8, desc[UR6][R12.64+0xe00] ;  /* 0x000e00060c087981 */ /* 0x001ee8000c1e9d00 */
[----:B------:R-:W4:Y:S01]  /*02e0*/  @!P1 LDG.E.128.CONSTANT R12, desc[UR6][R12.64+0x1c00] ;  /* 0x001c00060c0c9981 */ /* 0x000f22000c1e9d00 */
[----:B------:R-:W-:Y:S01]  /*02f0*/  LEA R26, R2, UR4, 0x8 ;  /* 0x00000004021a7c11 */ /* 0x000fe2000f8e40ff */
[----:B------:R-:W-:-:S02]  /*0300*/  UPLOP3.LUT UP1, UPT, UPT, UPT, UP0, 0x80, 0x8 ;  /* 0x000000000008789c */ /* 0x000fc40003f2f000 */
[----:B--2---:R0:W-:Y:S01]  /*0310*/  STS.128 [R16], R4 ;  /* 0x0000000410007388 */ /* 0x0041e20000000c00 */
[----:B------:R-:W-:Y:S01]  /*0320*/  IADD3 R26, PT, PT, R26, 0x80, RZ ;  /* 0x000000801a1a7810 */ /* 0x000fe20007ffe0ff */
[----:B------:R-:W-:Y:S02]  /*0330*/  UMOV UR4, 0x400 ;  /* 0x0000040000047882 */ /* 0x000fe40000000000 */
[----:B---3--:R0:W-:Y:S04]  /*0340*/  STS.128 [R16+0xe00], R8 ;  /* 0x000e000810007388 */ /* 0x0081e80000000c00 */
[----:B----4-:R0:W-:Y:S01]  /*0350*/  @!P1 STS.128 [R16+0x1c00], R12 ;  /* 0x001c000c10009388 */ /* 0x0101e20000000c00 */
[----:B------:R-:W-:Y:S06]  /*0360*/  BAR.SYNC.DEFER_BLOCKING 0x0 ;  /* 0x0000000000007b1d */ /* 0x000fec0000010000 */
.L_x_0:
[----:B0-----:R-:W-:Y:S04]  /*0370*/  LDS.64 R10, [R3+UR4+-0x400] ;  /* 0xfffc0004030a7984 */ /* 0x001fe80008000a00 */
[----:B------:R-:W0:Y:S04]  /*0380*/  LDS.128 R12, [R26+-0x80] ;  /* 0xffff80001a0c7984 */ /* 0x000e280000000c00 */
[----:B------:R-:W1:Y:S04]  /*0390*/  LDS.128 R4, [R26] ;  /* 0x000000001a047984 */ /* 0x000e680000000c00 */
[----:B------:R-:W2:Y:S04]  /*03a0*/  LDS.64 R8, [R3+UR4+-0x300] ;  /* 0xfffd000403087984 */ /* 0x000ea80008000a00 */
[----:B------:R-:W3:Y:S01]  /*03b0*/  LDS.64 R20, [R3+UR4+-0x200] ;  /* 0xfffe000403147984 */ /* 0x000ee20008000a00 */
[----:B0-----:R-:W-:Y:S01]  /*03c0*/  FFMA R23, R12, R10, R19 ;  /* 0x0000000a0c177223 */ /* 0x001fe20000000013 */
[----:B------:R-:W-:-:S02]  /*03d0*/  FFMA R12, R11, R12, R18 ;  /* 0x0000000c0b0c7223 */ /* 0x000fc40000000012 */
[----:B------:R-:W0:Y:S01]  /*03e0*/  LDS.64 R18, [R3+UR4+-0x100] ;  /* 0xffff000403127984 */ /* 0x000e220008000a00 */
[----:B-1----:R-:W-:Y:S01]  /*03f0*/  FFMA R10, R4, R10, R29 ;  /* 0x0000000a040a7223 */ /* 0x002fe2000000001d */
[----:B------:R-:W-:Y:S01]  /*0400*/  FFMA R22, R11, R4, R28 ;  /* 0x000000040b167223 */ /* 0x000fe2000000001c */
[C---:B--2---:R-:W-:Y:S02]  /*0410*/  FFMA R23, R8.reuse, R13, R23 ;  /* 0x0000000d08177223 */ /* 0x044fe40000000017 */
[----:B------:R-:W-:Y:S01]  /*0420*/  FFMA R11, R8, R5, R10 ;  /* 0x00000005080b7223 */ /* 0x000fe2000000000a */
[C---:B------:R-:W-:Y:S01]  /*0430*/  FFMA R12, R9.reuse, R13, R12 ;  /* 0x0000000d090c7223 */ /* 0x040fe2000000000c */
[----:B------:R-:W-:Y:S01]  /*0440*/  FFMA R22, R9, R5, R22 ;  /* 0x0000000509167223 */ /* 0x000fe20000000016 */
[C---:B---3--:R-:W-:Y:S01]  /*0450*/  FFMA R13, R20.reuse, R14, R23 ;  /* 0x0000000e140d7223 */ /* 0x048fe20000000017 */
[----:B------:R-:W-:Y:S01]  /*0460*/  FFMA R20, R20, R6, R11 ;  /* 0x0000000614147223 */ /* 0x000fe2000000000b */
[C---:B------:R-:W-:Y:S01]  /*0470*/  FFMA R12, R21.reuse, R14, R12 ;  /* 0x0000000e150c7223 */ /* 0x040fe2000000000c */
[----:B------:R-:W-:Y:S01]  /*0480*/  LDS.64 R4, [R3+UR4] ;  /* 0x0000000403047984 */ /* 0x000fe20008000a00 */
[----:B------:R-:W-:-:S03]  /*0490*/  FFMA R22, R21, R6, R22 ;  /* 0x0000000615167223 */ /* 0x000fc60000000016 */
[----:B------:R-:W1:Y:S01]  /*04a0*/  LDS.128 R8, [R26+-0x70] ;  /* 0xffff90001a087984 */ /* 0x000e620000000c00 */
[CC--:B0-----:R-:W-:Y:S01]  /*04b0*/  FFMA R21, R18.reuse, R15.reuse, R13 ;  /* 0x0000000f12157223 */ /* 0x0c1fe2000000000d */
[C---:B------:R-:W-:Y:S01]  /*04c0*/  FFMA R6, R19.reuse, R15, R12 ;  /* 0x0000000f13067223 */ /* 0x040fe2000000000c */
[-C--:B------:R-:W-:Y:S01]  /*04d0*/  FFMA R23, R18, R7.reuse, R20 ;  /* 0x0000000712177223 */ /* 0x080fe20000000014 */
[----:B------:R0:W2:Y:S01]  /*04e0*/  LDS.128 R12, [R26+0x10] ;  /* 0x000010001a0c7984 */ /* 0x0000a20000000c00 */
[----:B------:R-:W-:-:S03]  /*04f0*/  FFMA R29, R19, R7, R22 ;  /* 0x00000007131d7223 */ /* 0x000fc60000000016 */
[----:B------:R-:W3:Y:S01]  /*0500*/  LDS.64 R18, [R3+UR4+0x100] ;  /* 0x0001000403127984 */ /* 0x000ee20008000a00 */
[----:B0-----:R-:W-:Y:S01]  /*0510*/  IADD3 R26, PT, PT, R26, 0x20, RZ ;  /* 0x000000201a1a7810 */ /* 0x001fe20007ffe0ff */
[----:B-1----:R-:W-:Y:S01]  /*0520*/  FFMA R21, R8, R4, R21 ;  /* 0x0000000408157223 */ /* 0x002fe20000000015 */
[C---:B------:R-:W-:Y:S02]  /*0530*/  FFMA R8, R5.reuse, R8, R6 ;  /* 0x0000000805087223 */ /* 0x040fe40000000006 */
[----:B------:R-:W0:Y:S01]  /*0540*/  LDS.64 R6, [R3+UR4+0x200] ;  /* 0x0002000403067984 */ /* 0x000e220008000a00 */
[----:B--2---:R-:W-:Y:S01]  /*0550*/  FFMA R20, R12, R4, R23 ;  /* 0x000000040c147223 */ /* 0x004fe20000000017 */
[----:B------:R-:W-:Y:S02]  /*0560*/  FFMA R12, R5, R12, R29 ;  /* 0x0000000c050c7223 */ /* 0x000fe4000000001d */
[----:B------:R-:W1:Y:S01]  /*0570*/  LDS.64 R4, [R3+UR4+0x300] ;  /* 0x0003000403047984 */ /* 0x000e620008000a00 */
[----:B------:R-:W-:Y:S01]  /*0580*/  UIADD3 UR4, UPT, UPT, UR4, 0x800, URZ ;  /* 0x0000080004047890 */ /* 0x000fe2000fffe0ff */
[CC--:B---3--:R-:W-:Y:S01]  /*0590*/  FFMA R21, R18.reuse, R9.reuse, R21 ;  /* 0x0000000912157223 */ /* 0x0c8fe20000000015 */
[C---:B------:R-:W-:Y:S01]  /*05a0*/  FFMA R8, R19.reuse, R9, R8 ;  /* 0x0000000913087223 */ /* 0x040fe20000000008 */
[-C--:B------:R-:W-:Y:S01]  /*05b0*/  FFMA R9, R18, R13.reuse, R20 ;  /* 0x0000000d12097223 */ /* 0x080fe20000000014 */
[----:B------:R-:W-:Y:S01]  /*05c0*/  UISETP.NE.AND UP0, UPT, UR4, 0x2400, UPT ;  /* 0x000024000400788c */ /* 0x000fe2000bf05270 */
[----:B------:R-:W-:Y:S01]  /*05d0*/  FFMA R12, R19, R13, R12 ;  /* 0x0000000d130c7223 */ /* 0x000fe2000000000c */
[CC--:B0-----:R-:W-:Y:S01]  /*05e0*/  FFMA R21, R6.reuse, R10.reuse, R21 ;  /* 0x0000000a06157223 */ /* 0x0c1fe20000000015 */
[C---:B------:R-:W-:Y:S01]  /*05f0*/  FFMA R8, R7.reuse, R10, R8 ;  /* 0x0000000a07087223 */ /* 0x040fe20000000008 */
[-C--:B------:R-:W-:Y:S01]  /*0600*/  FFMA R6, R6, R14.reuse, R9 ;  /* 0x0000000e06067223 */ /* 0x080fe20000000009 */
[----:B------:R-:W-:Y:S01]  /*0610*/  FFMA R12, R7, R14, R12 ;  /* 0x0000000e070c7223 */ /* 0x000fe2000000000c */
[CC--:B-1----:R-:W-:Y:S01]  /*0620*/  FFMA R19, R4.reuse, R11.reuse, R21 ;  /* 0x0000000b04137223 */ /* 0x0c2fe20000000015 */
[C---:B------:R-:W-:Y:S01]  /*0630*/  FFMA R18, R5.reuse, R11, R8 ;  /* 0x0000000b05127223 */ /* 0x040fe20000000008 */
[-C--:B------:R-:W-:Y:S01]  /*0640*/  FFMA R29, R4, R15.reuse, R6 ;  /* 0x0000000f041d7223 */ /* 0x080fe20000000006 */
[----:B------:R-:W-:Y:S01]  /*0650*/  FFMA R28, R5, R15, R12 ;  /* 0x0000000f051c7223 */ /* 0x000fe2000000000c */
[----:B------:R-:W-:Y:S06]  /*0660*/  BRA.U UP0, `(.L_x_0) ;  /* 0xfffffffd00407547 */ /* 0x000fec000b83ffff */
[----:B------:R-:W-:Y:S01]  /*0670*/  HFMA2 R6, -RZ, RZ, 0, 5.9604644775390625e-08 ;  /* 0x00000001ff067431 */ /* 0x000fe200000001ff */
[----:B------:R-:W-:Y:S01]  /*0680*/  UPLOP3.LUT UP0, UPT, UPT, UPT, UPT, 0x40, 0x4 ;  /* 0x000000000004789c */ /* 0x000fe20003f0e870 */
[----:B------:R-:W-:Y:S10]  /*0690*/  BRA.U UP1, `(.L_x_1) ;  /* 0xfffffff901c87547 */ /* 0x000ff4000b83ffff */
[----:B------:R-:W0:Y:S01]  /*06a0*/  LDC.64 R4, c[0x0][0x380] ;  /* 0x0000e000ff047b82 */ /* 0x000e220000000a00 */
[----:B------:R-:W-:Y:S01]  /*06b0*/  IMAD R2, R2, 0xe00, R27 ;  /* 0x00000e0002027824 */ /* 0x000fe200078e021b */
[----:B------:R-:W-:-:S04]  /*06c0*/  SHF.L.U32 R0, R0, 0x1, RZ ;  /* 0x0000000100007819 */ /* 0x000fc800000006ff */
[----:B------:R-:W-:Y:S02]  /*06d0*/  LEA R2, R25, R2, 0x7 ;  /* 0x0000000219027211 */ /* 0x000fe400078e38ff */
[----:B------:R-:W-:-:S04]  /*06e0*/  LOP3.LUT R3, R0, 0x3e, RZ, 0xc0, !PT ;  /* 0x0000003e00037812 */ /* 0x000fc800078ec0ff */
[----:B------:R-:W-:-:S05]  /*06f0*/  IADD3 R3, PT, PT, R2, R3, RZ ;  /* 0x0000000302037210 */ /* 0x000fca0007ffe0ff */
[----:B0-----:R-:W-:-:S05]  /*0700*/  IMAD.WIDE.U32 R2, R3, 0x4, R4 ;  /* 0x0000000403027825 */ /* 0x001fca00078e0004 */
[----:B------:R-:W-:Y:S04]  /*0710*/  STG.E desc[UR6][R2.64], R19 ;  /* 0x0000001302007986 */ /* 0x000fe8000c101906 */
[----:B------:R-:W-:Y:S04]  /*0720*/  STG.E desc[UR6][R2.64+0x4], R18 ;  /* 0x0000041202007986 */ /* 0x000fe8000c101906 */
[----:B------:R-:W-:Y:S04]  /*0730*/  STG.E desc[UR6][R2.64+0x100], R29 ;  /* 0x0001001d02007986 */ /* 0x000fe8000c101906 */
[----:B------:R-:W-:Y:S01]  /*0740*/  STG.E desc[UR6][R2.64+0x104], R28 ;  /* 0x0001041c02007986 */ /* 0x000fe2000c101906 */
[----:B------:R-:W-:Y:S05]  /*0750*/  EXIT ;  /* 0x000000000000794d */ /* 0x000fea0003800000 */
.L_x_2:
[----:B------:R-:W-:-:S00]  /*0760*/  BRA `(.L_x_2) ;  /* 0xfffffffc00fc7947 */ /* 0x000fc0000383ffff */
[----:B------:R-:W-:-:S00]  /*0770*/  NOP ;  /* 0x0000000000007918 */ /* 0x000fc00000000000 */
        /* <DEDUP_REMOVED lines=8> */
.L_x_3:


//--------------------- .nv.shared.main_kernel    --------------------------
	.section	.nv.shared.main_kernel,"aw",@nobits
	.sectionflags	@""
	.align	4
.nv.shared.main_kernel:
	.zero		11008


//--------------------- .nv.shared.reserved.0     --------------------------
	.section	.nv.shared.reserved.0,"aw",@nobits
	.weak		__nv_reservedSMEM_offset_0_alias
	.size		__nv_reservedSMEM_offset_0_alias, 0, 64
	.other		__nv_reservedSMEM_offset_0_alias,@"STO_CUDA_RESERVED_SHARED STV_DEFAULT"
__nv_reservedSMEM_offset_0_alias:
	.zero		0
	.zero		64


//--------------------- .nv.constant0.main_kernel --------------------------
	.section	.nv.constant0.main_kernel,"a",@progbits
	.sectionflags	@""
	.align	4
.nv.constant0.main_kernel:
	.zero		920


//--------------------- SYMBOLS --------------------------

	.type		.nv.reservedSmem.offset0,@object
	.size		.nv.reservedSmem.offset0,0x4
	.type		.nv.reservedSmem.cap,@object
	.size		.nv.reservedSmem.cap,0x4
